	.headerflags	@"EF_CUDA_TEXMODE_UNIFIED EF_CUDA_64BIT_ADDRESS EF_CUDA_ACCELERATORS EF_CUDA_SM90 EF_CUDA_VIRTUAL_SM(EF_CUDA_SM90)"
	.elftype	@"ET_EXEC"


//--------------------- .nv.info                  --------------------------
	.section	.nv.info,"",@"SHT_CUDA_INFO"
	.align	4


	//----- nvinfo : EIATTR_REGCOUNT
	.align		4
        /*0000*/ 	.byte	0x04, 0x2f
        /*0002*/ 	.short	(.L_3 - .L_2)
	.align		4
.L_2:
        /*0004*/ 	.word	index@(triton_poi_fused__native_batch_norm_legit_no_training_relu_5)
        /*0008*/ 	.word	0x00000020


	//----- nvinfo : EIATTR_MIN_STACK_SIZE
	.align		4
.L_3:
        /*000c*/ 	.byte	0x04, 0x12
        /*000e*/ 	.short	(.L_5 - .L_4)
	.align		4
.L_4:
        /*0010*/ 	.word	index@(triton_poi_fused__native_batch_norm_legit_no_training_relu_5)
        /*0014*/ 	.word	0x00000000


	//----- nvinfo : EIATTR_FRAME_SIZE
	.align		4
.L_5:
        /*0018*/ 	.byte	0x04, 0x11
        /*001a*/ 	.short	(.L_7 - .L_6)
	.align		4
.L_6:
        /*001c*/ 	.word	index@(triton_poi_fused__native_batch_norm_legit_no_training_relu_5)
        /*0020*/ 	.word	0x00000000


	//----- nvinfo : EIATTR_MIN_STACK_SIZE
	.align		4
.L_7:
        /*0024*/ 	.byte	0x04, 0x12
        /*0026*/ 	.short	(.L_9 - .L_8)
	.align		4
.L_8:
        /*0028*/ 	.word	index@(triton_poi_fused__native_batch_norm_legit_no_training_relu_5)
        /*002c*/ 	.word	0x00000000
.L_9:


//--------------------- .nv.info.triton_poi_fused__native_batch_norm_legit_no_training_relu_5 --------------------------
	.section	.nv.info.triton_poi_fused__native_batch_norm_legit_no_training_relu_5,"",@"SHT_CUDA_INFO"
	.sectionflags	@""
	.align	4


	//----- nvinfo : EIATTR_CUDA_API_VERSION
	.align		4
        /*0000*/ 	.byte	0x04, 0x37
        /*0002*/ 	.short	(.L_11 - .L_10)
.L_10:
        /*0004*/ 	.word	0x0000007c


	//----- nvinfo : EIATTR_KPARAM_INFO
	.align		4
.L_11:
        /*0008*/ 	.byte	0x04, 0x17
        /*000a*/ 	.short	(.L_13 - .L_12)
.L_12:
        /*000c*/ 	.word	0x00000000
        /*0010*/ 	.short	0x0006
        /*0012*/ 	.short	0x0030
        /*0014*/ 	.byte	0x00, 0xf0, 0x11, 0x00


	//----- nvinfo : EIATTR_KPARAM_INFO
	.align		4
.L_13:
        /*0018*/ 	.byte	0x04, 0x17
        /*001a*/ 	.short	(.L_15 - .L_14)
.L_14:
        /*001c*/ 	.word	0x00000000
        /*0020*/ 	.short	0x0005
        /*0022*/ 	.short	0x0028
        /*0024*/ 	.byte	0x00, 0xf4, 0x21, 0x00


	//----- nvinfo : EIATTR_KPARAM_INFO
	.align		4
.L_15:
        /*0028*/ 	.byte	0x04, 0x17
        /*002a*/ 	.short	(.L_17 - .L_16)
.L_16:
        /*002c*/ 	.word	0x00000000
        /*0030*/ 	.short	0x0004
        /*0032*/ 	.short	0x0020
        /*0034*/ 	.byte	0x00, 0xf4, 0x21, 0x00


	//----- nvinfo : EIATTR_KPARAM_INFO
	.align		4
.L_17:
        /*0038*/ 	.byte	0x04, 0x17
        /*003a*/ 	.short	(.L_19 - .L_18)
.L_18:
        /*003c*/ 	.word	0x00000000
        /*0040*/ 	.short	0x0003
        /*0042*/ 	.short	0x0018
        /*0044*/ 	.byte	0x00, 0xf4, 0x21, 0x00


	//----- nvinfo : EIATTR_KPARAM_INFO
	.align		4
.L_19:
        /*0048*/ 	.byte	0x04, 0x17
        /*004a*/ 	.short	(.L_21 - .L_20)
.L_20:
        /*004c*/ 	.word	0x00000000
        /*0050*/ 	.short	0x0002
        /*0052*/ 	.short	0x0010
        /*0054*/ 	.byte	0x00, 0xf4, 0x21, 0x00


	//----- nvinfo : EIATTR_KPARAM_INFO
	.align		4
.L_21:
        /*0058*/ 	.byte	0x04, 0x17
        /*005a*/ 	.short	(.L_23 - .L_22)
.L_22:
        /*005c*/ 	.word	0x00000000
        /*0060*/ 	.short	0x0001
        /*0062*/ 	.short	0x0008
        /*0064*/ 	.byte	0x00, 0xf4, 0x21, 0x00


	//----- nvinfo : EIATTR_KPARAM_INFO
	.align		4
.L_23:
        /*0068*/ 	.byte	0x04, 0x17
        /*006a*/ 	.short	(.L_25 - .L_24)
.L_24:
        /*006c*/ 	.word	0x00000000
        /*0070*/ 	.short	0x0000
        /*0072*/ 	.short	0x0000
        /*0074*/ 	.byte	0x00, 0xf4, 0x21, 0x00


	//----- nvinfo : EIATTR_SPARSE_MMA_MASK
	.align		4
.L_25:
        /*0078*/ 	.byte	0x03, 0x50
        /*007a*/ 	.short	0x0000


	//----- nvinfo : EIATTR_MAXREG_COUNT
	.align		4
        /*007c*/ 	.byte	0x03, 0x1b
        /*007e*/ 	.short	0x00ff


	//----- nvinfo : EIATTR_EXIT_INSTR_OFFSETS
	.align		4
        /*0080*/ 	.byte	0x04, 0x1c
        /*0082*/ 	.short	(.L_27 - .L_26)


	//   ....[0]....
.L_26:
        /*0084*/ 	.word	0x000006e0


	//----- nvinfo : EIATTR_REQNTID
	.align		4
.L_27:
        /*0088*/ 	.byte	0x04, 0x10
        /*008a*/ 	.short	(.L_29 - .L_28)
.L_28:
        /*008c*/ 	.word	0x00000080
        /*0090*/ 	.word	0x00000001
        /*0094*/ 	.word	0x00000001


	//----- nvinfo : EIATTR_CBANK_PARAM_SIZE
	.align		4
.L_29:
        /*0098*/ 	.byte	0x03, 0x19
        /*009a*/ 	.short	0x0034


	//----- nvinfo : EIATTR_PARAM_CBANK
	.align		4
        /*009c*/ 	.byte	0x04, 0x0a
        /*009e*/ 	.short	(.L_31 - .L_30)
	.align		4
.L_30:
        /*00a0*/ 	.word	index@(.nv.constant0.triton_poi_fused__native_batch_norm_legit_no_training_relu_5)
        /*00a4*/ 	.short	0x0210
        /*00a6*/ 	.short	0x0034


	//----- nvinfo : EIATTR_SW_WAR
	.align		4
.L_31:
        /*00a8*/ 	.byte	0x04, 0x36
        /*00aa*/ 	.short	(.L_33 - .L_32)
.L_32:
        /*00ac*/ 	.word	0x00000008
.L_33:


//--------------------- .nv.callgraph             --------------------------
	.section	.nv.callgraph,"",@"SHT_CUDA_CALLGRAPH"
	.align	4
	.sectionentsize	8
	.align		4
        /*0000*/ 	.word	0x00000000
	.align		4
        /*0004*/ 	.word	0xffffffff
	.align		4
        /*0008*/ 	.word	0x00000000
	.align		4
        /*000c*/ 	.word	0xfffffffe
	.align		4
        /*0010*/ 	.word	0x00000000
	.align		4
        /*0014*/ 	.word	0xfffffffd
	.align		4
        /*0018*/ 	.word	0x00000000
	.align		4
        /*001c*/ 	.word	0xfffffffc


//--------------------- .nv.constant4             --------------------------
	.section	.nv.constant4,"a",@progbits
	.align	8
	.align		8
.nv.constant4:
        /*0000*/ 	.dword	_$_str
	.align		8
        /*0008*/ 	.dword	_$_str_$_2


//--------------------- .text.triton_poi_fused__native_batch_norm_legit_no_training_relu_5 --------------------------
	.section	.text.triton_poi_fused__native_batch_norm_legit_no_training_relu_5,"ax",@progbits
	.align	128
        .global         triton_poi_fused__native_batch_norm_legit_no_training_relu_5
        .type           triton_poi_fused__native_batch_norm_legit_no_training_relu_5,@function
        .size           triton_poi_fused__native_batch_norm_legit_no_training_relu_5,(.L_x_1 - triton_poi_fused__native_batch_norm_legit_no_training_relu_5)
        .other          triton_poi_fused__native_batch_norm_legit_no_training_relu_5,@"STO_CUDA_ENTRY STV_DEFAULT"
triton_poi_fused__native_batch_norm_legit_no_training_relu_5:
.text.triton_poi_fused__native_batch_norm_legit_no_training_relu_5:
[----:B------:R-:W-:Y:S01]  /*0000*/  LDC R1, c[0x0][0x28] ;  /* 0x00000a00ff017b82 */ /* 0x000fe20000000800 */
[----:B------:R-:W1:Y:S01]  /*0010*/  S2R R0, SR_TID.X ;  /* 0x0000000000007919 */ /* 0x000e620000002100 */
[----:B------:R-:W-:-:S06]  /*0020*/  ULDC.64 UR4, c[0x0][0x208] ;  /* 0x0000820000047ab9 */ /* 0x000fcc0000000a00 */
[----:B------:R-:W2:Y:S01]  /*0030*/  LDC.64 R16, c[0x0][0x218] ;  /* 0x00008600ff107b82 */ /* 0x000ea20000000a00 */
[----:B------:R-:W3:Y:S07]  /*0040*/  S2R R5, SR_CTAID.X ;  /* 0x0000000000057919 */ /* 0x000eee0000002500 */
[----:B------:R-:W4:Y:S08]  /*0050*/  LDC.64 R14, c[0x0][0x210] ;  /* 0x00008400ff0e7b82 */ /* 0x000f300000000a00 */
[----:B------:R-:W5:Y:S01]  /*0060*/  LDC.64 R12, c[0x0][0x230] ;  /* 0x00008c00ff0c7b82 */ /* 0x000f620000000a00 */
[----:B-1----:R-:W-:-:S02]  /*0070*/  SHF.L.U32 R0, R0, 0x2, RZ ;  /* 0x0000000200007819 */ /* 0x002fc400000006ff */
[----:B---3--:R-:W-:Y:S02]  /*0080*/  SHF.R.S32.HI R3, RZ, 0x15, R5 ;  /* 0x00000015ff037819 */ /* 0x008fe40000011405 */
[----:B------:R-:W-:Y:S02]  /*0090*/  LOP3.LUT R0, R0, 0x1fc, RZ, 0xc0, !PT ;  /* 0x000001fc00007812 */ /* 0x000fe400078ec0ff */
[----:B------:R-:W-:Y:S02]  /*00a0*/  SGXT R3, R3, 0x1 ;  /* 0x000000010303781a */ /* 0x000fe40000000200 */
[----:B------:R-:W-:-:S04]  /*00b0*/  LEA R18, R5, R0, 0xa ;  /* 0x0000000005127211 */ /* 0x000fc800078e50ff */
[----:B------:R-:W-:Y:S02]  /*00c0*/  LEA.HI R0, R3, R18, RZ, 0x6 ;  /* 0x0000001203007211 */ /* 0x000fe400078f30ff */
[----:B------:R-:W1:Y:S02]  /*00d0*/  LDC.64 R2, c[0x0][0x220] ;  /* 0x00008800ff027b82 */ /* 0x000e640000000a00 */
[----:B------:R-:W-:Y:S02]  /*00e0*/  SHF.R.S32.HI R23, RZ, 0x6, R0 ;  /* 0x00000006ff177819 */ /* 0x000fe40000011400 */
[----:B------:R-:W-:-:S03]  /*00f0*/  IADD3 R0, R0, 0x200, RZ ;  /* 0x0000020000007810 */ /* 0x000fc60007ffe0ff */
[----:B------:R-:W-:Y:S01]  /*0100*/  IMAD.HI R4, R23, 0x2aaaaaab, RZ ;  /* 0x2aaaaaab17047827 */ /* 0x000fe200078e02ff */
[----:B------:R-:W-:-:S04]  /*0110*/  SHF.R.S32.HI R0, RZ, 0x6, R0 ;  /* 0x00000006ff007819 */ /* 0x000fc80000011400 */
[----:B------:R-:W-:Y:S01]  /*0120*/  SHF.R.U32.HI R5, RZ, 0x1f, R4 ;  /* 0x0000001fff057819 */ /* 0x000fe20000011604 */
[----:B------:R-:W-:-:S03]  /*0130*/  IMAD.HI R6, R0, 0x2aaaaaab, RZ ;  /* 0x2aaaaaab00067827 */ /* 0x000fc600078e02ff */
[----:B------:R-:W-:Y:S02]  /*0140*/  LEA.HI R4, R4, R5, RZ, 0x1a ;  /* 0x0000000504047211 */ /* 0x000fe400078fd0ff */
[----:B------:R-:W-:-:S03]  /*0150*/  SHF.R.U32.HI R5, RZ, 0x1f, R6 ;  /* 0x0000001fff057819 */ /* 0x000fc60000011606 */
[----:B------:R-:W-:Y:S01]  /*0160*/  IMAD R23, R4, -0x180, R23 ;  /* 0xfffffe8004177824 */ /* 0x000fe200078e0217 */
[----:B------:R-:W-:-:S03]  /*0170*/  LEA.HI R5, R6, R5, RZ, 0x1a ;  /* 0x0000000506057211 */ /* 0x000fc600078fd0ff */
[----:B-1----:R-:W-:-:S04]  /*0180*/  IMAD.WIDE R8, R23, 0x4, R2 ;  /* 0x0000000417087825 */ /* 0x002fc800078e0202 */
[----:B------:R-:W-:Y:S01]  /*0190*/  IMAD R19, R5, -0x180, R0 ;  /* 0xfffffe8005137824 */ /* 0x000fe200078e0200 */
[----:B------:R-:W3:Y:S03]  /*01a0*/  LDG.E.EL R20, desc[UR4][R8.64] ;  /* 0x0000000408147981 */ /* 0x000ee6000c2e1900 */
[----:B------:R-:W-:Y:S02]  /*01b0*/  IMAD.WIDE R10, R19, 0x4, R2 ;  /* 0x00000004130a7825 */ /* 0x000fe400078e0202 */
[----:B------:R-:W1:Y:S03]  /*01c0*/  LDC.64 R2, c[0x0][0x228] ;  /* 0x00008a00ff027b82 */ /* 0x000e660000000a00 */
[----:B------:R-:W3:Y:S01]  /*01d0*/  LDG.E.EL R21, desc[UR4][R10.64] ;  /* 0x000000040a157981 */ /* 0x000ee2000c2e1900 */
[----:B--2---:R-:W-:-:S04]  /*01e0*/  IMAD.WIDE R26, R23, 0x4, R16 ;  /* 0x00000004171a7825 */ /* 0x004fc800078e0210 */
[----:B----4-:R-:W-:Y:S01]  /*01f0*/  IMAD.WIDE R14, R18, 0x4, R14 ;  /* 0x00000004120e7825 */ /* 0x010fe200078e020e */
[----:B------:R-:W2:Y:S04]  /*0200*/  LDG.E.EL R0, desc[UR4][R26.64] ;  /* 0x000000041a007981 */ /* 0x000ea8000c2e1900 */
[----:B------:R-:W2:Y:S01]  /*0210*/  LDG.E.128 R4, desc[UR4][R14.64] ;  /* 0x000000040e047981 */ /* 0x000ea2000c1e1d00 */
[----:B------:R-:W-:-:S03]  /*0220*/  IMAD.WIDE R16, R19, 0x4, R16 ;  /* 0x0000000413107825 */ /* 0x000fc600078e0210 */
[----:B------:R-:W4:Y:S04]  /*0230*/  LDG.E.128 R8, desc[UR4][R14.64+0x800] ;  /* 0x000800040e087981 */ /* 0x000f28000c1e1d00 */
[----:B------:R-:W4:Y:S01]  /*0240*/  LDG.E.EL R16, desc[UR4][R16.64] ;  /* 0x0000000410107981 */ /* 0x000f22000c2e1900 */
[----:B01----:R-:W-:-:S04]  /*0250*/  IMAD.WIDE R24, R23, 0x4, R2 ;  /* 0x0000000417187825 */ /* 0x003fc800078e0202 */
[----:B-----5:R-:W-:Y:S02]  /*0260*/  IMAD.WIDE R22, R23, 0x4, R12 ;  /* 0x0000000417167825 */ /* 0x020fe400078e020c */
[----:B------:R-:W5:Y:S04]  /*0270*/  LDG.E.EL R24, desc[UR4][R24.64] ;  /* 0x0000000418187981 */ /* 0x000f68000c2e1900 */
[----:B------:R-:W5:Y:S01]  /*0280*/  LDG.E.EL R23, desc[UR4][R22.64] ;  /* 0x0000000416177981 */ /* 0x000f62000c2e1900 */
[----:B------:R-:W-:-:S04]  /*0290*/  IMAD.WIDE R2, R19, 0x4, R2 ;  /* 0x0000000413027825 */ /* 0x000fc800078e0202 */
[----:B------:R-:W-:Y:S02]  /*02a0*/  IMAD.WIDE R28, R19, 0x4, R12 ;  /* 0x00000004131c7825 */ /* 0x000fe400078e020c */
[----:B------:R0:W4:Y:S04]  /*02b0*/  LDG.E.EL R12, desc[UR4][R2.64] ;  /* 0x00000004020c7981 */ /* 0x000128000c2e1900 */
[----:B------:R-:W4:Y:S01]  /*02c0*/  LDG.E.EL R13, desc[UR4][R28.64] ;  /* 0x000000041c0d7981 */ /* 0x000f22000c2e1900 */
[----:B0-----:R-:W-:Y:S01]  /*02d0*/  HFMA2.MMA R3, -RZ, RZ, 1.625, 0 ;  /* 0x3e800000ff037435 */ /* 0x001fe200000001ff */
[----:B---3--:R-:W-:-:S04]  /*02e0*/  FADD R20, R20, 9.9999997473787516356e-06 ;  /* 0x3727c5ac14147421 */ /* 0x008fc80000000000 */
[----:B------:R-:W0:Y:S01]  /*02f0*/  MUFU.SQRT R19, R20 ;  /* 0x0000001400137308 */ /* 0x000e220000002000 */
[----:B------:R-:W-:-:S07]  /*0300*/  FADD R21, R21, 9.9999997473787516356e-06 ;  /* 0x3727c5ac15157421 */ /* 0x000fce0000000000 */
[----:B------:R-:W1:Y:S01]  /*0310*/  MUFU.SQRT R25, R21 ;  /* 0x0000001500197308 */ /* 0x000e620000002000 */
[C---:B0-----:R-:W-:Y:S02]  /*0320*/  FSETP.GT.AND P0, PT, R19.reuse, 8.50705917302346158658e+37, PT ;  /* 0x7e8000001300780b */ /* 0x041fe40003f04000 */
[----:B------:R-:W-:Y:S02]  /*0330*/  FSETP.GEU.AND P2, PT, R19, 1.175494350822287508e-38, PT ;  /* 0x008000001300780b */ /* 0x000fe40003f4e000 */
[C---:B-1----:R-:W-:Y:S02]  /*0340*/  FSETP.GT.AND P1, PT, R25.reuse, 8.50705917302346158658e+37, PT ;  /* 0x7e8000001900780b */ /* 0x042fe40003f24000 */
[----:B------:R-:W-:-:S07]  /*0350*/  FSETP.GEU.AND P3, PT, R25, 1.175494350822287508e-38, PT ;  /* 0x008000001900780b */ /* 0x000fce0003f6e000 */
[----:B------:R-:W-:-:S04]  /*0360*/  @P0 FMUL R19, R19, 0.25 ;  /* 0x3e80000013130820 */ /* 0x000fc80000400000 */
[----:B------:R-:W-:Y:S01]  /*0370*/  @!P2 FMUL R19, R19, 16777216 ;  /* 0x4b8000001313a820 */ /* 0x000fe20000400000 */
[----:B------:R-:W-:-:S05]  /*0380*/  @P1 FMUL R25, R25, 0.25 ;  /* 0x3e80000019191820 */ /* 0x000fca0000400000 */
[----:B------:R-:W0:Y:S01]  /*0390*/  MUFU.RCP R19, R19 ;  /* 0x0000001300137308 */ /* 0x000e220000001000 */
[----:B------:R-:W-:Y:S01]  /*03a0*/  @!P3 FMUL R25, R25, 16777216 ;  /* 0x4b8000001919b820 */ /* 0x000fe20000400000 */
[----:B------:R-:W-:-:S06]  /*03b0*/  FSEL R2, R3, 1, P0 ;  /* 0x3f80000003027808 */ /* 0x000fcc0000000000 */
[----:B------:R-:W1:Y:S01]  /*03c0*/  MUFU.RCP R14, R25 ;  /* 0x00000019000e7308 */ /* 0x000e620000001000 */
[----:B------:R-:W-:Y:S01]  /*03d0*/  FSEL R3, R3, 1, P1 ;  /* 0x3f80000003037808 */ /* 0x000fe20000800000 */
[----:B------:R-:W-:Y:S01]  /*03e0*/  @!P2 FMUL R2, R2, 16777216 ;  /* 0x4b8000000202a820 */ /* 0x000fe20000400000 */
[----:B--2---:R-:W-:-:S03]  /*03f0*/  FADD R4, R4, -R0 ;  /* 0x8000000004047221 */ /* 0x004fc60000000000 */
[----:B------:R-:W-:Y:S01]  /*0400*/  @!P3 FMUL R3, R3, 16777216 ;  /* 0x4b8000000303b820 */ /* 0x000fe20000400000 */
[----:B0-----:R-:W-:Y:S01]  /*0410*/  FMUL R15, R19, R2 ;  /* 0x00000002130f7220 */ /* 0x001fe20000400000 */
[--C-:B------:R-:W-:Y:S01]  /*0420*/  FADD R20, R5, -R0.reuse ;  /* 0x8000000005147221 */ /* 0x100fe20000000000 */
[--C-:B------:R-:W-:Y:S01]  /*0430*/  FADD R6, R6, -R0.reuse ;  /* 0x8000000006067221 */ /* 0x100fe20000000000 */
[----:B------:R-:W-:Y:S01]  /*0440*/  FADD R0, R7, -R0 ;  /* 0x8000000007007221 */ /* 0x000fe20000000000 */
[C---:B------:R-:W-:Y:S01]  /*0450*/  FMUL R5, R15.reuse, R4 ;  /* 0x000000040f057220 */ /* 0x040fe20000400000 */
[C---:B------:R-:W-:Y:S01]  /*0460*/  FMUL R4, R15.reuse, R20 ;  /* 0x000000140f047220 */ /* 0x040fe20000400000 */
[----:B-1----:R-:W-:Y:S02]  /*0470*/  FMUL R14, R14, R3 ;  /* 0x000000030e0e7220 */ /* 0x002fe40000400000 */
[----:B------:R-:W0:Y:S01]  /*0480*/  LDC.64 R2, c[0x0][0x238] ;  /* 0x00008e00ff027b82 */ /* 0x000e220000000a00 */
[C---:B------:R-:W-:Y:S01]  /*0490*/  FMUL R20, R15.reuse, R6 ;  /* 0x000000060f147220 */ /* 0x040fe20000400000 */
[----:B------:R-:W-:Y:S01]  /*04a0*/  FMUL R6, R15, R0 ;  /* 0x000000000f067220 */ /* 0x000fe20000400000 */
[--C-:B----4-:R-:W-:Y:S01]  /*04b0*/  FADD R7, R8, -R16.reuse ;  /* 0x8000001008077221 */ /* 0x110fe20000000000 */
[--C-:B------:R-:W-:Y:S01]  /*04c0*/  FADD R9, R9, -R16.reuse ;  /* 0x8000001009097221 */ /* 0x100fe20000000000 */
[--C-:B------:R-:W-:Y:S01]  /*04d0*/  FADD R15, R10, -R16.reuse ;  /* 0x800000100a0f7221 */ /* 0x100fe20000000000 */
[C-C-:B-----5:R-:W-:Y:S01]  /*04e0*/  FFMA R0, R24.reuse, R5, R23.reuse ;  /* 0x0000000518007223 */ /* 0x160fe20000000017 */
[----:B------:R-:W-:Y:S01]  /*04f0*/  FADD R11, R11, -R16 ;  /* 0x800000100b0b7221 */ /* 0x000fe20000000000 */
[C-C-:B------:R-:W-:Y:S01]  /*0500*/  FFMA R4, R24.reuse, R4, R23.reuse ;  /* 0x0000000418047223 */ /* 0x140fe20000000017 */
[C-C-:B------:R-:W-:Y:S01]  /*0510*/  FFMA R5, R24.reuse, R20, R23.reuse ;  /* 0x0000001418057223 */ /* 0x140fe20000000017 */
[----:B------:R-:W-:Y:S01]  /*0520*/  FFMA R23, R24, R6, R23 ;  /* 0x0000000618177223 */ /* 0x000fe20000000017 */
[C---:B------:R-:W-:Y:S01]  /*0530*/  FMUL R7, R14.reuse, R7 ;  /* 0x000000070e077220 */ /* 0x040fe20000400000 */
[C---:B------:R-:W-:Y:S01]  /*0540*/  FMUL R8, R14.reuse, R9 ;  /* 0x000000090e087220 */ /* 0x040fe20000400000 */
[C---:B------:R-:W-:Y:S01]  /*0550*/  FMUL R6, R14.reuse, R15 ;  /* 0x0000000f0e067220 */ /* 0x040fe20000400000 */
[----:B------:R-:W-:Y:S01]  /*0560*/  FMUL R14, R14, R11 ;  /* 0x0000000b0e0e7220 */ /* 0x000fe20000400000 */
[C-C-:B------:R-:W-:Y:S01]  /*0570*/  FFMA R9, R12.reuse, R7, R13.reuse ;  /* 0x000000070c097223 */ /* 0x140fe2000000000d */
[C-C-:B------:R-:W-:Y:S01]  /*0580*/  FFMA R8, R12.reuse, R8, R13.reuse ;  /* 0x000000080c087223 */ /* 0x140fe2000000000d */
[C-C-:B------:R-:W-:Y:S01]  /*0590*/  FFMA R10, R12.reuse, R6, R13.reuse ;  /* 0x000000060c0a7223 */ /* 0x140fe2000000000d */
[----:B------:R-:W-:Y:S01]  /*05a0*/  FFMA R14, R12, R14, R13 ;  /* 0x0000000e0c0e7223 */ /* 0x000fe2000000000d */
[----:B------:R-:W-:-:S02]  /*05b0*/  FSETP.GEU.AND P6, PT, R23, RZ, PT ;  /* 0x000000ff1700720b */ /* 0x000fc40003fce000 */
[----:B------:R-:W-:Y:S02]  /*05c0*/  FSETP.GEU.AND P0, PT, R5, RZ, PT ;  /* 0x000000ff0500720b */ /* 0x000fe40003f0e000 */
[----:B------:R-:W-:Y:S02]  /*05d0*/  FSETP.GEU.AND P1, PT, R4, RZ, PT ;  /* 0x000000ff0400720b */ /* 0x000fe40003f2e000 */
[----:B------:R-:W-:Y:S02]  /*05e0*/  FSETP.GEU.AND P3, PT, R14, RZ, PT ;  /* 0x000000ff0e00720b */ /* 0x000fe40003f6e000 */
[----:B------:R-:W-:Y:S02]  /*05f0*/  SEL R7, R23, RZ, P6 ;  /* 0x000000ff17077207 */ /* 0x000fe40003000000 */
[----:B------:R-:W-:Y:S02]  /*0600*/  FSETP.GEU.AND P2, PT, R0, RZ, PT ;  /* 0x000000ff0000720b */ /* 0x000fe40003f4e000 */
[----:B------:R-:W-:-:S02]  /*0610*/  FSETP.GEU.AND P4, PT, R10, RZ, PT ;  /* 0x000000ff0a00720b */ /* 0x000fc40003f8e000 */
[----:B------:R-:W-:Y:S02]  /*0620*/  FSETP.GEU.AND P5, PT, R9, RZ, PT ;  /* 0x000000ff0900720b */ /* 0x000fe40003fae000 */
[----:B------:R-:W-:Y:S02]  /*0630*/  FSETP.GEU.AND P6, PT, R8, RZ, PT ;  /* 0x000000ff0800720b */ /* 0x000fe40003fce000 */
[----:B------:R-:W-:Y:S01]  /*0640*/  SEL R6, R5, RZ, P0 ;  /* 0x000000ff05067207 */ /* 0x000fe20000000000 */
[----:B0-----:R-:W-:Y:S01]  /*0650*/  IMAD.WIDE R2, R18, 0x4, R2 ;  /* 0x0000000412027825 */ /* 0x001fe200078e0202 */
[----:B------:R-:W-:Y:S02]  /*0660*/  SEL R5, R4, RZ, P1 ;  /* 0x000000ff04057207 */ /* 0x000fe40000800000 */
[----:B------:R-:W-:Y:S02]  /*0670*/  SEL R15, R14, RZ, P3 ;  /* 0x000000ff0e0f7207 */ /* 0x000fe40001800000 */
[----:B------:R-:W-:-:S02]  /*0680*/  SEL R4, R0, RZ, P2 ;  /* 0x000000ff00047207 */ /* 0x000fc40001000000 */
[----:B------:R-:W-:Y:S02]  /*0690*/  SEL R14, R10, RZ, P4 ;  /* 0x000000ff0a0e7207 */ /* 0x000fe40002000000 */
[----:B------:R-:W-:Y:S02]  /*06a0*/  SEL R12, R9, RZ, P5 ;  /* 0x000000ff090c7207 */ /* 0x000fe40002800000 */
[----:B------:R-:W-:Y:S01]  /*06b0*/  SEL R13, R8, RZ, P6 ;  /* 0x000000ff080d7207 */ /* 0x000fe20003000000 */
[----:B------:R-:W-:Y:S04]  /*06c0*/  STG.E.128 desc[UR4][R2.64], R4 ;  /* 0x0000000402007986 */ /* 0x000fe8000c101d04 */
[----:B------:R-:W-:Y:S01]  /*06d0*/  STG.E.128 desc[UR4][R2.64+0x800], R12 ;  /* 0x0008000c02007986 */ /* 0x000fe2000c101d04 */
[----:B------:R-:W-:Y:S05]  /*06e0*/  EXIT ;  /* 0x000000000000794d */ /* 0x000fea0003800000 */
.L_x_0:
[----:B------:R-:W-:-:S00]  /*06f0*/  BRA `(.L_x_0) ;  /* 0xfffffffc00fc7947 */ /* 0x000fc0000383ffff */
[----:B------:R-:W-:-:S00]  /*0700*/  NOP ;  /* 0x0000000000007918 */ /* 0x000fc00000000000 */
[----:B------:R-:W-:-:S00]  /*0710*/  NOP ;  /* 0x0000000000007918 */ /* 0x000fc00000000000 */
[----:B------:R-:W-:-:S00]  /*0720*/  NOP ;  /* 0x0000000000007918 */ /* 0x000fc00000000000 */
[----:B------:R-:W-:-:S00]  /*0730*/  NOP ;  /* 0x0000000000007918 */ /* 0x000fc00000000000 */
[----:B------:R-:W-:-:S00]  /*0740*/  NOP ;  /* 0x0000000000007918 */ /* 0x000fc00000000000 */
[----:B------:R-:W-:-:S00]  /*0750*/  NOP ;  /* 0x0000000000007918 */ /* 0x000fc00000000000 */
[----:B------:R-:W-:-:S00]  /*0760*/  NOP ;  /* 0x0000000000007918 */ /* 0x000fc00000000000 */
[----:B------:R-:W-:-:S00]  /*0770*/  NOP ;  /* 0x0000000000007918 */ /* 0x000fc00000000000 */
.L_x_1:


//--------------------- .nv.global.init           --------------------------
	.section	.nv.global.init,"aw",@progbits
.nv.global.init:
	.type		_$_str,@object
	.size		_$_str,(_$_str_$_2 - _$_str)
_$_str:
        /*0000*/ 	.byte	0x5f, 0x5f, 0x43, 0x55, 0x44, 0x41, 0x5f, 0x46, 0x54, 0x5a, 0x00
	.type		_$_str_$_2,@object
	.size		_$_str_$_2,(.L_1 - _$_str_$_2)
_$_str_$_2:
        /*000b*/ 	.byte	0x5f, 0x5f, 0x43, 0x55, 0x44, 0x41, 0x5f, 0x50, 0x52, 0x45, 0x43, 0x5f, 0x53, 0x51, 0x52, 0x54
        /*001b*/ 	.byte	0x00
.L_1:


//--------------------- .nv.constant0.triton_poi_fused__native_batch_norm_legit_no_training_relu_5 --------------------------
	.section	.nv.constant0.triton_poi_fused__native_batch_norm_legit_no_training_relu_5,"a",@progbits
	.sectionflags	@""
	.align	4
.nv.constant0.triton_poi_fused__native_batch_norm_legit_no_training_relu_5:
	.zero		580
